//
// Generated by NVIDIA NVVM Compiler
//
// Compiler Build ID: CL-36424714
// Cuda compilation tools, release 13.0, V13.0.88
// Based on NVVM 20.0.0
//

.version 9.0
.target sm_100
.address_size 64

	// .globl	_Z5daxpyPdS_S_Pi

.visible .entry _Z5daxpyPdS_S_Pi(
	.param .u64 .ptr .align 1 _Z5daxpyPdS_S_Pi_param_0,
	.param .u64 .ptr .align 1 _Z5daxpyPdS_S_Pi_param_1,
	.param .u64 .ptr .align 1 _Z5daxpyPdS_S_Pi_param_2,
	.param .u64 .ptr .align 1 _Z5daxpyPdS_S_Pi_param_3
)
{
	.reg .pred 	%p<2>;
	.reg .b32 	%r<3>;
	.reg .b64 	%rd<12>;
	.reg .b64 	%fd<5>;

	ld.param.u64 	%rd1, [_Z5daxpyPdS_S_Pi_param_0];
	ld.param.u64 	%rd2, [_Z5daxpyPdS_S_Pi_param_1];
	ld.param.u64 	%rd3, [_Z5daxpyPdS_S_Pi_param_2];
	ld.param.u64 	%rd4, [_Z5daxpyPdS_S_Pi_param_3];
	cvta.to.global.u64 	%rd5, %rd4;
	mov.u32 	%r1, %ctaid.x;
	ld.global.u32 	%r2, [%rd5];
	setp.ge.s32 	%p1, %r1, %r2;
	@%p1 bra 	$L__BB0_2;
	cvta.to.global.u64 	%rd6, %rd2;
	cvta.to.global.u64 	%rd7, %rd3;
	cvta.to.global.u64 	%rd8, %rd1;
	mul.wide.u32 	%rd9, %r1, 8;
	add.s64 	%rd10, %rd6, %rd9;
	ld.global.f64 	%fd1, [%rd10];
	ld.global.f64 	%fd2, [%rd7];
	add.s64 	%rd11, %rd8, %rd9;
	ld.global.f64 	%fd3, [%rd11];
	fma.rn.f64 	%fd4, %fd2, %fd3, %fd1;
	st.global.f64 	[%rd10], %fd4;
$L__BB0_2:
	ret;

}


// ===== COMPILED SASS (sm_100) =====

	.target	sm_100

	.elftype	@"ET_EXEC"


//--------------------- .note.nv.tkinfo           --------------------------
	.section	.note.nv.tkinfo,"",@"SHT_NOTE"
	.sectionflags	@"SHF_NOTE_NV_TKINFO"
	.tkinfo
        /*0018*/ 	.word	0x00000002
        /*0030*/ 	.string	""
        /*0030*/ 	.string	"ptxas"
        /*0030*/ 	.string	"Cuda compilation tools, release 13.0, V13.0.88"
        /*0030*/ 	.string	"Build cuda_13.0.r13.0/compiler.36424714_0"
        /*0030*/ 	.string	"-arch sm_100 -m 64 "



//--------------------- .note.nv.cuinfo           --------------------------
	.section	.note.nv.cuinfo,"",@"SHT_NOTE"
	.sectionflags	@"SHF_NOTE_NV_CUINFO"
        /*0018*/ 	.short	0x0002
        /*001a*/ 	.short	0x0064
        /*001c*/ 	.short	0x0082
	.zero		2


//--------------------- .nv.info                  --------------------------
	.section	.nv.info,"",@"SHT_CUDA_INFO"
	.align	4


	//----- nvinfo : EIATTR_REGCOUNT
	.align		4
        /*0000*/ 	.byte	0x04, 0x2f
        /*0002*/ 	.short	(.L_1 - .L_0)
	.align		4
.L_0:
        /*0004*/ 	.word	index@(_Z5daxpyPdS_S_Pi)
        /*0008*/ 	.word	0x0000000c


	//----- nvinfo : EIATTR_FRAME_SIZE
	.align		4
.L_1:
        /*000c*/ 	.byte	0x04, 0x11
        /*000e*/ 	.short	(.L_3 - .L_2)
	.align		4
.L_2:
        /*0010*/ 	.word	index@(_Z5daxpyPdS_S_Pi)
        /*0014*/ 	.word	0x00000000


	//----- nvinfo : EIATTR_MIN_STACK_SIZE
	.align		4
.L_3:
        /*0018*/ 	.byte	0x04, 0x12
        /*001a*/ 	.short	(.L_5 - .L_4)
	.align		4
.L_4:
        /*001c*/ 	.word	index@(_Z5daxpyPdS_S_Pi)
        /*0020*/ 	.word	0x00000000
.L_5:


//--------------------- .nv.compat                --------------------------
	.section	.nv.compat,"",@"SHT_CUDA_COMPAT_INFO"
	.align	4
        /*0000*/ 	.byte	0x02, 0x09, 0x00, 0x00, 0x02, 0x02, 0x01, 0x00, 0x02, 0x05, 0x05, 0x00, 0x03, 0x07, 0x01, 0x01
        /*0010*/ 	.byte	0x02, 0x03, 0x00, 0x00, 0x02, 0x06, 0x01, 0x00, 0x04, 0x0b, 0x08, 0x00, 0x01, 0x00, 0x00, 0x00
        /*0020*/ 	.byte	0x00, 0x00, 0x00, 0x00


//--------------------- .nv.info._Z5daxpyPdS_S_Pi --------------------------
	.section	.nv.info._Z5daxpyPdS_S_Pi,"",@"SHT_CUDA_INFO"
	.sectionflags	@""
	.align	4


	//----- nvinfo : EIATTR_CUDA_API_VERSION
	.align		4
        /*0000*/ 	.byte	0x04, 0x37
        /*0002*/ 	.short	(.L_7 - .L_6)
.L_6:
        /*0004*/ 	.word	0x00000082


	//----- nvinfo : EIATTR_KPARAM_INFO
	.align		4
.L_7:
        /*0008*/ 	.byte	0x04, 0x17
        /*000a*/ 	.short	(.L_9 - .L_8)
.L_8:
        /*000c*/ 	.word	0x00000000
        /*0010*/ 	.short	0x0003
        /*0012*/ 	.short	0x0018
        /*0014*/ 	.byte	0x00, 0xf5, 0x21, 0x00


	//----- nvinfo : EIATTR_KPARAM_INFO
	.align		4
.L_9:
        /*0018*/ 	.byte	0x04, 0x17
        /*001a*/ 	.short	(.L_11 - .L_10)
.L_10:
        /*001c*/ 	.word	0x00000000
        /*0020*/ 	.short	0x0002
        /*0022*/ 	.short	0x0010
        /*0024*/ 	.byte	0x00, 0xf5, 0x21, 0x00


	//----- nvinfo : EIATTR_KPARAM_INFO
	.align		4
.L_11:
        /*0028*/ 	.byte	0x04, 0x17
        /*002a*/ 	.short	(.L_13 - .L_12)
.L_12:
        /*002c*/ 	.word	0x00000000
        /*0030*/ 	.short	0x0001
        /*0032*/ 	.short	0x0008
        /*0034*/ 	.byte	0x00, 0xf5, 0x21, 0x00


	//----- nvinfo : EIATTR_KPARAM_INFO
	.align		4
.L_13:
        /*0038*/ 	.byte	0x04, 0x17
        /*003a*/ 	.short	(.L_15 - .L_14)
.L_14:
        /*003c*/ 	.word	0x00000000
        /*0040*/ 	.short	0x0000
        /*0042*/ 	.short	0x0000
        /*0044*/ 	.byte	0x00, 0xf5, 0x21, 0x00


	//----- nvinfo : EIATTR_SPARSE_MMA_MASK
	.align		4
.L_15:
        /*0048*/ 	.byte	0x03, 0x50
        /*004a*/ 	.short	0x0000


	//----- nvinfo : EIATTR_MAXREG_COUNT
	.align		4
        /*004c*/ 	.byte	0x03, 0x1b
        /*004e*/ 	.short	0x00ff


	//----- nvinfo : EIATTR_MERCURY_ISA_VERSION
	.align		4
        /*0050*/ 	.byte	0x03, 0x5f
        /*0052*/ 	.short	0x0101


	//----- nvinfo : EIATTR_VRC_CTA_INIT_COUNT
	.align		4
        /*0054*/ 	.byte	0x02, 0x4a
	.zero		1
	.zero		1


	//----- nvinfo : EIATTR_EXIT_INSTR_OFFSETS
	.align		4
        /*0058*/ 	.byte	0x04, 0x1c
        /*005a*/ 	.short	(.L_17 - .L_16)


	//   ....[0]....
.L_16:
        /*005c*/ 	.word	0x00000060


	//   ....[1]....
        /*0060*/ 	.word	0x00000110


	//----- nvinfo : EIATTR_CBANK_PARAM_SIZE
	.align		4
.L_17:
        /*0064*/ 	.byte	0x03, 0x19
        /*0066*/ 	.short	0x0020


	//----- nvinfo : EIATTR_PARAM_CBANK
	.align		4
        /*0068*/ 	.byte	0x04, 0x0a
        /*006a*/ 	.short	(.L_19 - .L_18)
	.align		4
.L_18:
        /*006c*/ 	.word	index@(.nv.constant0._Z5daxpyPdS_S_Pi)
        /*0070*/ 	.short	0x0380
        /*0072*/ 	.short	0x0020


	//----- nvinfo : EIATTR_SW_WAR
	.align		4
.L_19:
        /*0074*/ 	.byte	0x04, 0x36
        /*0076*/ 	.short	(.L_21 - .L_20)
.L_20:
        /*0078*/ 	.word	0x00000008
.L_21:


//--------------------- .nv.callgraph             --------------------------
	.section	.nv.callgraph,"",@"SHT_CUDA_CALLGRAPH"
	.align	4
	.sectionentsize	8
	.align		4
        /*0000*/ 	.word	0x00000000
	.align		4
        /*0004*/ 	.word	0xffffffff
	.align		4
        /*0008*/ 	.word	0x00000000
	.align		4
        /*000c*/ 	.word	0xfffffffe
	.align		4
        /*0010*/ 	.word	0x00000000
	.align		4
        /*0014*/ 	.word	0xfffffffd
	.align		4
        /*0018*/ 	.word	0x00000000
	.align		4
        /*001c*/ 	.word	0xfffffffc


//--------------------- .text._Z5daxpyPdS_S_Pi    --------------------------
	.section	.text._Z5daxpyPdS_S_Pi,"ax",@progbits
	.align	128
        .global         _Z5daxpyPdS_S_Pi
        .type           _Z5daxpyPdS_S_Pi,@function
        .size           _Z5daxpyPdS_S_Pi,(.L_x_1 - _Z5daxpyPdS_S_Pi)
        .other          _Z5daxpyPdS_S_Pi,@"STO_CUDA_ENTRY STV_DEFAULT"
_Z5daxpyPdS_S_Pi:
.text._Z5daxpyPdS_S_Pi:
[----:B------:R-:W-:Y:S08]  /*0000*/  LDC R1, c[0x0][0x37c] ;  /* 0x0000df00ff017b82 */ /* 0x000ff00000000800 */
[----:B------:R-:W0:Y:S01]  /*0010*/  LDC.64 R2, c[0x0][0x398] ;  /* 0x0000e600ff027b82 */ /* 0x000e220000000a00 */
[----:B------:R-:W0:Y:S02]  /*0020*/  LDCU.64 UR4, c[0x0][0x358] ;  /* 0x00006b00ff0477ac */ /* 0x000e240008000a00 */
[----:B0-----:R-:W2:Y:S01]  /*0030*/  LDG.E R2, desc[UR4][R2.64] ;  /* 0x0000000402027981 */ /* 0x001ea2000c1e1900 */
[----:B------:R-:W2:Y:S02]  /*0040*/  S2R R5, SR_CTAID.X ;  /* 0x0000000000057919 */ /* 0x000ea40000002500 */
[----:B--2---:R-:W-:-:S13]  /*0050*/  ISETP.GE.AND P0, PT, R5, R2, PT ;  /* 0x000000020500720c */ /* 0x004fda0003f06270 */
[----:B------:R-:W-:Y:S05]  /*0060*/  @P0 EXIT ;  /* 0x000000000000094d */ /* 0x000fea0003800000 */
[----:B------:R-:W0:Y:S08]  /*0070*/  LDC.64 R8, c[0x0][0x380] ;  /* 0x0000e000ff087b82 */ /* 0x000e300000000a00 */
[----:B------:R-:W1:Y:S08]  /*0080*/  LDC.64 R2, c[0x0][0x388] ;  /* 0x0000e200ff027b82 */ /* 0x000e700000000a00 */
[----:B------:R-:W2:Y:S01]  /*0090*/  LDC.64 R6, c[0x0][0x390] ;  /* 0x0000e400ff067b82 */ /* 0x000ea20000000a00 */
[----:B0-----:R-:W-:-:S06]  /*00a0*/  IMAD.WIDE.U32 R8, R5, 0x8, R8 ;  /* 0x0000000805087825 */ /* 0x001fcc00078e0008 */
[----:B------:R-:W3:Y:S01]  /*00b0*/  LDG.E.64 R8, desc[UR4][R8.64] ;  /* 0x0000000408087981 */ /* 0x000ee2000c1e1b00 */
[----:B-1----:R-:W-:-:S05]  /*00c0*/  IMAD.WIDE.U32 R2, R5, 0x8, R2 ;  /* 0x0000000805027825 */ /* 0x002fca00078e0002 */
[----:B------:R-:W3:Y:S04]  /*00d0*/  LDG.E.64 R4, desc[UR4][R2.64] ;  /* 0x0000000402047981 */ /* 0x000ee8000c1e1b00 */
[----:B--2---:R-:W3:Y:S02]  /*00e0*/  LDG.E.64 R6, desc[UR4][R6.64] ;  /* 0x0000000406067981 */ /* 0x004ee4000c1e1b00 */
[----:B---3--:R-:W-:-:S07]  /*00f0*/  DFMA R4, R6, R8, R4 ;  /* 0x000000080604722b */ /* 0x008fce0000000004 */
[----:B------:R-:W-:Y:S01]  /*0100*/  STG.E.64 desc[UR4][R2.64], R4 ;  /* 0x0000000402007986 */ /* 0x000fe2000c101b04 */
[----:B------:R-:W-:Y:S05]  /*0110*/  EXIT ;  /* 0x000000000000794d */ /* 0x000fea0003800000 */
.L_x_0:
[----:B------:R-:W-:-:S00]  /*0120*/  BRA `(.L_x_0) ;  /* 0xfffffffc00fc7947 */ /* 0x000fc0000383ffff */
[----:B------:R-:W-:-:S00]  /*0130*/  NOP ;  /* 0x0000000000007918 */ /* 0x000fc00000000000 */
        /* <DEDUP_REMOVED lines=12> */
.L_x_1:


//--------------------- .nv.shared.reserved.0     --------------------------
	.section	.nv.shared.reserved.0,"aw",@nobits
	.weak		__nv_reservedSMEM_offset_0_alias
	.size		__nv_reservedSMEM_offset_0_alias, 0, 64
	.other		__nv_reservedSMEM_offset_0_alias,@"STO_CUDA_RESERVED_SHARED STV_DEFAULT"
__nv_reservedSMEM_offset_0_alias:
	.zero		0
	.zero		64


//--------------------- .nv.constant0._Z5daxpyPdS_S_Pi --------------------------
	.section	.nv.constant0._Z5daxpyPdS_S_Pi,"a",@progbits
	.sectionflags	@""
	.align	4
.nv.constant0._Z5daxpyPdS_S_Pi:
	.zero		928


//--------------------- SYMBOLS --------------------------

	.type		.nv.reservedSmem.offset0,@object
	.size		.nv.reservedSmem.offset0,0x4
